//
// Generated by NVIDIA NVVM Compiler
//
// Compiler Build ID: CL-36424714
// Cuda compilation tools, release 13.0, V13.0.88
// Based on NVVM 20.0.0
//

.version 9.0
.target sm_100
.address_size 64


.entry _Z8calcHeatPd(
	.param .u64 .ptr .align 1 _Z8calcHeatPd_param_0
)
{
	.reg .pred 	%p<4>;
	.reg .b32 	%r<6>;
	.reg .b64 	%rd<7>;
	.reg .b64 	%fd<9>;

	ld.param.u64 	%rd3, [_Z8calcHeatPd_param_0];
	cvta.to.global.u64 	%rd1, %rd3;
	mov.u32 	%r3, %ntid.x;
	mov.u32 	%r4, %ctaid.x;
	mov.u32 	%r5, %tid.x;
	mad.lo.s32 	%r1, %r3, %r4, %r5;
	mul.wide.u32 	%rd4, %r1, 8;
	add.s64 	%rd2, %rd1, %rd4;
	setp.eq.s32 	%p1, %r1, 131071;
	@%p1 bra 	$L__BB0_2;
	setp.ne.s32 	%p2, %r1, 0;
	@%p2 bra 	$L__BB0_3;
$L__BB0_2:
	ld.global.f64 	%fd1, [%rd1];
	st.global.f64 	[%rd2], %fd1;
$L__BB0_3:
	add.s32 	%r2, %r1, -1;
	setp.gt.u32 	%p3, %r2, 131069;
	@%p3 bra 	$L__BB0_5;
	ld.global.f64 	%fd2, [%rd2];
	mul.wide.u32 	%rd5, %r2, 8;
	add.s64 	%rd6, %rd1, %rd5;
	ld.global.f64 	%fd3, [%rd6];
	ld.global.f64 	%fd4, [%rd2+8];
	add.f64 	%fd5, %fd3, %fd4;
	add.f64 	%fd6, %fd2, %fd2;
	sub.f64 	%fd7, %fd5, %fd6;
	fma.rn.f64 	%fd8, %fd7, 0d3FE0000000000000, %fd2;
	st.global.f64 	[%rd2], %fd8;
	bar.sync 	0;
$L__BB0_5:
	ret;

}


// ===== COMPILED SASS (sm_100) =====

	.target	sm_100

	.elftype	@"ET_EXEC"


//--------------------- .note.nv.tkinfo           --------------------------
	.section	.note.nv.tkinfo,"",@"SHT_NOTE"
	.sectionflags	@"SHF_NOTE_NV_TKINFO"
	.tkinfo
        /*0018*/ 	.word	0x00000002
        /*0030*/ 	.string	""
        /*0030*/ 	.string	"ptxas"
        /*0030*/ 	.string	"Cuda compilation tools, release 13.0, V13.0.88"
        /*0030*/ 	.string	"Build cuda_13.0.r13.0/compiler.36424714_0"
        /*0030*/ 	.string	"-arch sm_100 -m 64 "



//--------------------- .note.nv.cuinfo           --------------------------
	.section	.note.nv.cuinfo,"",@"SHT_NOTE"
	.sectionflags	@"SHF_NOTE_NV_CUINFO"
        /*0018*/ 	.short	0x0002
        /*001a*/ 	.short	0x0064
        /*001c*/ 	.short	0x0082
	.zero		2


//--------------------- .nv.info                  --------------------------
	.section	.nv.info,"",@"SHT_CUDA_INFO"
	.align	4


	//----- nvinfo : EIATTR_REGCOUNT
	.align		4
        /*0000*/ 	.byte	0x04, 0x2f
        /*0002*/ 	.short	(.L_1 - .L_0)
	.align		4
.L_0:
        /*0004*/ 	.word	index@(_Z8calcHeatPd)
        /*0008*/ 	.word	0x0000000e


	//----- nvinfo : EIATTR_FRAME_SIZE
	.align		4
.L_1:
        /*000c*/ 	.byte	0x04, 0x11
        /*000e*/ 	.short	(.L_3 - .L_2)
	.align		4
.L_2:
        /*0010*/ 	.word	index@(_Z8calcHeatPd)
        /*0014*/ 	.word	0x00000000


	//----- nvinfo : EIATTR_MIN_STACK_SIZE
	.align		4
.L_3:
        /*0018*/ 	.byte	0x04, 0x12
        /*001a*/ 	.short	(.L_5 - .L_4)
	.align		4
.L_4:
        /*001c*/ 	.word	index@(_Z8calcHeatPd)
        /*0020*/ 	.word	0x00000000
.L_5:


//--------------------- .nv.compat                --------------------------
	.section	.nv.compat,"",@"SHT_CUDA_COMPAT_INFO"
	.align	4
        /*0000*/ 	.byte	0x02, 0x09, 0x00, 0x00, 0x02, 0x02, 0x01, 0x00, 0x02, 0x05, 0x05, 0x00, 0x03, 0x07, 0x01, 0x01
        /*0010*/ 	.byte	0x02, 0x03, 0x00, 0x00, 0x02, 0x06, 0x01, 0x00, 0x04, 0x0b, 0x08, 0x00, 0x01, 0x00, 0x00, 0x00
        /*0020*/ 	.byte	0x00, 0x00, 0x00, 0x00


//--------------------- .nv.info._Z8calcHeatPd    --------------------------
	.section	.nv.info._Z8calcHeatPd,"",@"SHT_CUDA_INFO"
	.sectionflags	@""
	.align	4


	//----- nvinfo : EIATTR_CUDA_API_VERSION
	.align		4
        /*0000*/ 	.byte	0x04, 0x37
        /*0002*/ 	.short	(.L_7 - .L_6)
.L_6:
        /*0004*/ 	.word	0x00000082


	//----- nvinfo : EIATTR_KPARAM_INFO
	.align		4
.L_7:
        /*0008*/ 	.byte	0x04, 0x17
        /*000a*/ 	.short	(.L_9 - .L_8)
.L_8:
        /*000c*/ 	.word	0x00000000
        /*0010*/ 	.short	0x0000
        /*0012*/ 	.short	0x0000
        /*0014*/ 	.byte	0x00, 0xf5, 0x21, 0x00


	//----- nvinfo : EIATTR_SPARSE_MMA_MASK
	.align		4
.L_9:
        /*0018*/ 	.byte	0x03, 0x50
        /*001a*/ 	.short	0x0000


	//----- nvinfo : EIATTR_MAXREG_COUNT
	.align		4
        /*001c*/ 	.byte	0x03, 0x1b
        /*001e*/ 	.short	0x00ff


	//----- nvinfo : EIATTR_NUM_BARRIERS
	.align		4
        /*0020*/ 	.byte	0x02, 0x4c
        /*0022*/ 	.byte	0x01
	.zero		1


	//----- nvinfo : EIATTR_MERCURY_ISA_VERSION
	.align		4
        /*0024*/ 	.byte	0x03, 0x5f
        /*0026*/ 	.short	0x0101


	//----- nvinfo : EIATTR_VRC_CTA_INIT_COUNT
	.align		4
        /*0028*/ 	.byte	0x02, 0x4a
	.zero		1
	.zero		1


	//----- nvinfo : EIATTR_EXIT_INSTR_OFFSETS
	.align		4
        /*002c*/ 	.byte	0x04, 0x1c
        /*002e*/ 	.short	(.L_11 - .L_10)


	//   ....[0]....
.L_10:
        /*0030*/ 	.word	0x000000f0


	//   ....[1]....
        /*0034*/ 	.word	0x000001a0


	//----- nvinfo : EIATTR_CBANK_PARAM_SIZE
	.align		4
.L_11:
        /*0038*/ 	.byte	0x03, 0x19
        /*003a*/ 	.short	0x0008


	//----- nvinfo : EIATTR_PARAM_CBANK
	.align		4
        /*003c*/ 	.byte	0x04, 0x0a
        /*003e*/ 	.short	(.L_13 - .L_12)
	.align		4
.L_12:
        /*0040*/ 	.word	index@(.nv.constant0._Z8calcHeatPd)
        /*0044*/ 	.short	0x0380
        /*0046*/ 	.short	0x0008


	//----- nvinfo : EIATTR_SW_WAR
	.align		4
.L_13:
        /*0048*/ 	.byte	0x04, 0x36
        /*004a*/ 	.short	(.L_15 - .L_14)
.L_14:
        /*004c*/ 	.word	0x00000008
.L_15:


//--------------------- .nv.callgraph             --------------------------
	.section	.nv.callgraph,"",@"SHT_CUDA_CALLGRAPH"
	.align	4
	.sectionentsize	8
	.align		4
        /*0000*/ 	.word	0x00000000
	.align		4
        /*0004*/ 	.word	0xffffffff
	.align		4
        /*0008*/ 	.word	0x00000000
	.align		4
        /*000c*/ 	.word	0xfffffffe
	.align		4
        /*0010*/ 	.word	0x00000000
	.align		4
        /*0014*/ 	.word	0xfffffffd
	.align		4
        /*0018*/ 	.word	0x00000000
	.align		4
        /*001c*/ 	.word	0xfffffffc


//--------------------- .text._Z8calcHeatPd       --------------------------
	.section	.text._Z8calcHeatPd,"ax",@progbits
	.align	128
.text._Z8calcHeatPd:
        .type           _Z8calcHeatPd,@function
        .size           _Z8calcHeatPd,(.L_x_1 - _Z8calcHeatPd)
        .other          _Z8calcHeatPd,@"STO_CUDA_ENTRY STV_DEFAULT"
_Z8calcHeatPd:
[----:B------:R-:W-:Y:S01]  /*0000*/  LDC R1, c[0x0][0x37c] ;  /* 0x0000df00ff017b82 */ /* 0x000fe20000000800 */
[----:B------:R-:W0:Y:S01]  /*0010*/  S2R R3, SR_CTAID.X ;  /* 0x0000000000037919 */ /* 0x000e220000002500 */
[----:B------:R-:W0:Y:S06]  /*0020*/  LDCU UR4, c[0x0][0x360] ;  /* 0x00006c00ff0477ac */ /* 0x000e2c0008000800 */
[----:B------:R-:W1:Y:S01]  /*0030*/  LDC.64 R6, c[0x0][0x380] ;  /* 0x0000e000ff067b82 */ /* 0x000e620000000a00 */
[----:B------:R-:W0:Y:S02]  /*0040*/  S2R R0, SR_TID.X ;  /* 0x0000000000007919 */ /* 0x000e240000002100 */
[----:B0-----:R-:W-:Y:S01]  /*0050*/  IMAD R3, R3, UR4, R0 ;  /* 0x0000000403037c24 */ /* 0x001fe2000f8e0200 */
[----:B------:R-:W0:Y:S04]  /*0060*/  LDCU.64 UR4, c[0x0][0x358] ;  /* 0x00006b00ff0477ac */ /* 0x000e280008000a00 */
[----:B------:R-:W-:-:S04]  /*0070*/  ISETP.NE.AND P0, PT, R3, RZ, PT ;  /* 0x000000ff0300720c */ /* 0x000fc80003f05270 */
[----:B------:R-:W-:-:S13]  /*0080*/  ISETP.NE.AND P0, PT, R3, 0x1ffff, P0 ;  /* 0x0001ffff0300780c */ /* 0x000fda0000705270 */
[----:B------:R-:W0:Y:S02]  /*0090*/  @!P0 LDC.64 R4, c[0x0][0x380] ;  /* 0x0000e000ff048b82 */ /* 0x000e240000000a00 */
[----:B0-----:R-:W2:Y:S01]  /*00a0*/  @!P0 LDG.E.64 R4, desc[UR4][R4.64] ;  /* 0x0000000404048981 */ /* 0x001ea2000c1e1b00 */
[C---:B------:R-:W-:Y:S01]  /*00b0*/  IADD3 R9, PT, PT, R3.reuse, -0x1, RZ ;  /* 0xffffffff03097810 */ /* 0x040fe20007ffe0ff */
[----:B-1----:R-:W-:-:S03]  /*00c0*/  IMAD.WIDE.U32 R2, R3, 0x8, R6 ;  /* 0x0000000803027825 */ /* 0x002fc600078e0006 */
[----:B------:R-:W-:Y:S02]  /*00d0*/  ISETP.GT.U32.AND P1, PT, R9, 0x1fffd, PT ;  /* 0x0001fffd0900780c */ /* 0x000fe40003f24070 */
[----:B--2---:R0:W-:Y:S11]  /*00e0*/  @!P0 STG.E.64 desc[UR4][R2.64], R4 ;  /* 0x0000000402008986 */ /* 0x0041f6000c101b04 */
[----:B------:R-:W-:Y:S05]  /*00f0*/  @P1 EXIT ;  /* 0x000000000000194d */ /* 0x000fea0003800000 */
[----:B0-----:R-:W-:Y:S01]  /*0100*/  IMAD.WIDE.U32 R4, R9, 0x8, R6 ;  /* 0x0000000809047825 */ /* 0x001fe200078e0006 */
[----:B------:R-:W2:Y:S04]  /*0110*/  LDG.E.64 R10, desc[UR4][R2.64] ;  /* 0x00000004020a7981 */ /* 0x000ea8000c1e1b00 */
[----:B------:R-:W3:Y:S04]  /*0120*/  LDG.E.64 R6, desc[UR4][R2.64+0x8] ;  /* 0x0000080402067981 */ /* 0x000ee8000c1e1b00 */
[----:B------:R-:W3:Y:S01]  /*0130*/  LDG.E.64 R4, desc[UR4][R4.64] ;  /* 0x0000000404047981 */ /* 0x000ee2000c1e1b00 */
[----:B--2---:R-:W-:-:S02]  /*0140*/  DADD R8, R10, R10 ;  /* 0x000000000a087229 */ /* 0x004fc4000000000a */
[----:B---3--:R-:W-:-:S08]  /*0150*/  DADD R6, R4, R6 ;  /* 0x0000000004067229 */ /* 0x008fd00000000006 */
[----:B------:R-:W-:-:S08]  /*0160*/  DADD R6, R6, -R8 ;  /* 0x0000000006067229 */ /* 0x000fd00000000808 */
[----:B------:R-:W-:-:S07]  /*0170*/  DFMA R6, R6, 0.5, R10 ;  /* 0x3fe000000606782b */ /* 0x000fce000000000a */
[----:B------:R-:W-:Y:S01]  /*0180*/  STG.E.64 desc[UR4][R2.64], R6 ;  /* 0x0000000602007986 */ /* 0x000fe2000c101b04 */
[----:B------:R-:W-:Y:S06]  /*0190*/  BAR.SYNC.DEFER_BLOCKING 0x0 ;  /* 0x0000000000007b1d */ /* 0x000fec0000010000 */
[----:B------:R-:W-:Y:S05]  /*01a0*/  EXIT ;  /* 0x000000000000794d */ /* 0x000fea0003800000 */
.L_x_0:
[----:B------:R-:W-:-:S00]  /*01b0*/  BRA `(.L_x_0) ;  /* 0xfffffffc00fc7947 */ /* 0x000fc0000383ffff */
[----:B------:R-:W-:-:S00]  /*01c0*/  NOP ;  /* 0x0000000000007918 */ /* 0x000fc00000000000 */
        /* <DEDUP_REMOVED lines=11> */
.L_x_1:


//--------------------- .nv.shared.reserved.0     --------------------------
	.section	.nv.shared.reserved.0,"aw",@nobits
	.weak		__nv_reservedSMEM_offset_0_alias
	.size		__nv_reservedSMEM_offset_0_alias, 0, 64
	.other		__nv_reservedSMEM_offset_0_alias,@"STO_CUDA_RESERVED_SHARED STV_DEFAULT"
__nv_reservedSMEM_offset_0_alias:
	.zero		0
	.zero		64


//--------------------- .nv.constant0._Z8calcHeatPd --------------------------
	.section	.nv.constant0._Z8calcHeatPd,"a",@progbits
	.sectionflags	@""
	.align	4
.nv.constant0._Z8calcHeatPd:
	.zero		904


//--------------------- SYMBOLS --------------------------

	.type		.nv.reservedSmem.offset0,@object
	.size		.nv.reservedSmem.offset0,0x4
